//
// Generated by NVIDIA NVVM Compiler
//
// Compiler Build ID: CL-36424714
// Cuda compilation tools, release 13.0, V13.0.88
// Based on NVVM 20.0.0
//

.version 9.0
.target sm_100
.address_size 64

	// .globl	_Z24MatrixMulOneThreadPerRowPfS_S_i

.visible .entry _Z24MatrixMulOneThreadPerRowPfS_S_i(
	.param .u64 .ptr .align 1 _Z24MatrixMulOneThreadPerRowPfS_S_i_param_0,
	.param .u64 .ptr .align 1 _Z24MatrixMulOneThreadPerRowPfS_S_i_param_1,
	.param .u64 .ptr .align 1 _Z24MatrixMulOneThreadPerRowPfS_S_i_param_2,
	.param .u32 _Z24MatrixMulOneThreadPerRowPfS_S_i_param_3
)
{
	.reg .pred 	%p<13>;
	.reg .b32 	%r<80>;
	.reg .b32 	%f<67>;
	.reg .b64 	%rd<48>;

	ld.param.u64 	%rd4, [_Z24MatrixMulOneThreadPerRowPfS_S_i_param_0];
	ld.param.u64 	%rd5, [_Z24MatrixMulOneThreadPerRowPfS_S_i_param_1];
	ld.param.u32 	%r44, [_Z24MatrixMulOneThreadPerRowPfS_S_i_param_3];
	cvta.to.global.u64 	%rd1, %rd5;
	cvta.to.global.u64 	%rd2, %rd4;
	mov.u32 	%r45, %ctaid.x;
	mov.u32 	%r46, %ntid.x;
	mov.u32 	%r47, %tid.x;
	mad.lo.s32 	%r1, %r45, %r46, %r47;
	setp.ge.s32 	%p1, %r1, %r44;
	setp.lt.s32 	%p2, %r44, 1;
	or.pred  	%p3, %p1, %p2;
	@%p3 bra 	$L__BB0_14;
	mul.lo.s32 	%r2, %r44, %r1;
	add.s32 	%r3, %r44, -1;
	and.b32  	%r4, %r44, 7;
	and.b32  	%r5, %r44, 2147483640;
	neg.s32 	%r6, %r5;
	shl.b32 	%r7, %r44, 3;
	mul.lo.s32 	%r8, %r44, 3;
	mul.lo.s32 	%r9, %r44, 7;
	mov.b32 	%r66, 0;
$L__BB0_2:
	setp.lt.u32 	%p4, %r3, 7;
	mov.f32 	%f66, 0f00000000;
	mov.b32 	%r78, 0;
	@%p4 bra 	$L__BB0_5;
	add.s32 	%r75, %r44, %r66;
	shl.b32 	%r50, %r44, 1;
	add.s32 	%r74, %r50, %r66;
	add.s32 	%r73, %r8, %r66;
	shl.b32 	%r51, %r44, 2;
	add.s32 	%r72, %r51, %r66;
	mad.lo.s32 	%r71, %r44, 5, %r66;
	mad.lo.s32 	%r70, %r44, 6, %r66;
	add.s32 	%r69, %r9, %r66;
	mov.f32 	%f66, 0f00000000;
	mov.u32 	%r67, %r2;
	mov.u32 	%r68, %r66;
	mov.u32 	%r76, %r6;
$L__BB0_4:
	.pragma "nounroll";
	mul.wide.s32 	%rd6, %r67, 4;
	add.s64 	%rd7, %rd2, %rd6;
	ld.global.f32 	%f16, [%rd7];
	mul.wide.u32 	%rd8, %r68, 4;
	add.s64 	%rd9, %rd1, %rd8;
	ld.global.f32 	%f17, [%rd9];
	fma.rn.f32 	%f18, %f16, %f17, %f66;
	ld.global.f32 	%f19, [%rd7+4];
	mul.wide.u32 	%rd10, %r75, 4;
	add.s64 	%rd11, %rd1, %rd10;
	ld.global.f32 	%f20, [%rd11];
	fma.rn.f32 	%f21, %f19, %f20, %f18;
	ld.global.f32 	%f22, [%rd7+8];
	mul.wide.u32 	%rd12, %r74, 4;
	add.s64 	%rd13, %rd1, %rd12;
	ld.global.f32 	%f23, [%rd13];
	fma.rn.f32 	%f24, %f22, %f23, %f21;
	ld.global.f32 	%f25, [%rd7+12];
	mul.wide.u32 	%rd14, %r73, 4;
	add.s64 	%rd15, %rd1, %rd14;
	ld.global.f32 	%f26, [%rd15];
	fma.rn.f32 	%f27, %f25, %f26, %f24;
	ld.global.f32 	%f28, [%rd7+16];
	mul.wide.u32 	%rd16, %r72, 4;
	add.s64 	%rd17, %rd1, %rd16;
	ld.global.f32 	%f29, [%rd17];
	fma.rn.f32 	%f30, %f28, %f29, %f27;
	ld.global.f32 	%f31, [%rd7+20];
	mul.wide.u32 	%rd18, %r71, 4;
	add.s64 	%rd19, %rd1, %rd18;
	ld.global.f32 	%f32, [%rd19];
	fma.rn.f32 	%f33, %f31, %f32, %f30;
	ld.global.f32 	%f34, [%rd7+24];
	mul.wide.u32 	%rd20, %r70, 4;
	add.s64 	%rd21, %rd1, %rd20;
	ld.global.f32 	%f35, [%rd21];
	fma.rn.f32 	%f36, %f34, %f35, %f33;
	ld.global.f32 	%f37, [%rd7+28];
	mul.wide.u32 	%rd22, %r69, 4;
	add.s64 	%rd23, %rd1, %rd22;
	ld.global.f32 	%f38, [%rd23];
	fma.rn.f32 	%f66, %f37, %f38, %f36;
	add.s32 	%r76, %r76, 8;
	add.s32 	%r75, %r75, %r7;
	add.s32 	%r74, %r74, %r7;
	add.s32 	%r73, %r73, %r7;
	add.s32 	%r72, %r72, %r7;
	add.s32 	%r71, %r71, %r7;
	add.s32 	%r70, %r70, %r7;
	add.s32 	%r69, %r69, %r7;
	add.s32 	%r68, %r68, %r7;
	add.s32 	%r67, %r67, 8;
	setp.ne.s32 	%p5, %r76, 0;
	mov.u32 	%r78, %r5;
	@%p5 bra 	$L__BB0_4;
$L__BB0_5:
	setp.eq.s32 	%p6, %r4, 0;
	@%p6 bra 	$L__BB0_13;
	add.s32 	%r52, %r4, -1;
	setp.lt.u32 	%p7, %r52, 3;
	@%p7 bra 	$L__BB0_8;
	add.s32 	%r53, %r78, %r2;
	mul.wide.s32 	%rd24, %r53, 4;
	add.s64 	%rd25, %rd2, %rd24;
	ld.global.f32 	%f40, [%rd25];
	mad.lo.s32 	%r54, %r78, %r44, %r66;
	mul.wide.u32 	%rd26, %r54, 4;
	add.s64 	%rd27, %rd1, %rd26;
	ld.global.f32 	%f41, [%rd27];
	fma.rn.f32 	%f42, %f40, %f41, %f66;
	ld.global.f32 	%f43, [%rd25+4];
	add.s32 	%r55, %r54, %r44;
	mul.wide.u32 	%rd28, %r55, 4;
	add.s64 	%rd29, %rd1, %rd28;
	ld.global.f32 	%f44, [%rd29];
	fma.rn.f32 	%f45, %f43, %f44, %f42;
	ld.global.f32 	%f46, [%rd25+8];
	add.s32 	%r56, %r55, %r44;
	mul.wide.u32 	%rd30, %r56, 4;
	add.s64 	%rd31, %rd1, %rd30;
	ld.global.f32 	%f47, [%rd31];
	fma.rn.f32 	%f48, %f46, %f47, %f45;
	ld.global.f32 	%f49, [%rd25+12];
	add.s32 	%r57, %r56, %r44;
	mul.wide.u32 	%rd32, %r57, 4;
	add.s64 	%rd33, %rd1, %rd32;
	ld.global.f32 	%f50, [%rd33];
	fma.rn.f32 	%f66, %f49, %f50, %f48;
	add.s32 	%r78, %r78, 4;
$L__BB0_8:
	and.b32  	%r58, %r44, 3;
	setp.eq.s32 	%p8, %r58, 0;
	@%p8 bra 	$L__BB0_13;
	setp.eq.s32 	%p9, %r58, 1;
	@%p9 bra 	$L__BB0_11;
	add.s32 	%r59, %r78, %r2;
	mul.wide.s32 	%rd34, %r59, 4;
	add.s64 	%rd35, %rd2, %rd34;
	ld.global.f32 	%f52, [%rd35];
	mad.lo.s32 	%r60, %r78, %r44, %r66;
	mul.wide.u32 	%rd36, %r60, 4;
	add.s64 	%rd37, %rd1, %rd36;
	ld.global.f32 	%f53, [%rd37];
	fma.rn.f32 	%f54, %f52, %f53, %f66;
	ld.global.f32 	%f55, [%rd35+4];
	add.s32 	%r61, %r60, %r44;
	mul.wide.u32 	%rd38, %r61, 4;
	add.s64 	%rd39, %rd1, %rd38;
	ld.global.f32 	%f56, [%rd39];
	fma.rn.f32 	%f66, %f55, %f56, %f54;
	add.s32 	%r78, %r78, 2;
$L__BB0_11:
	and.b32  	%r62, %r44, 1;
	setp.eq.b32 	%p10, %r62, 1;
	not.pred 	%p11, %p10;
	@%p11 bra 	$L__BB0_13;
	add.s32 	%r63, %r78, %r2;
	mul.wide.s32 	%rd40, %r63, 4;
	add.s64 	%rd41, %rd2, %rd40;
	ld.global.f32 	%f57, [%rd41];
	mad.lo.s32 	%r64, %r78, %r44, %r66;
	mul.wide.u32 	%rd42, %r64, 4;
	add.s64 	%rd43, %rd1, %rd42;
	ld.global.f32 	%f58, [%rd43];
	fma.rn.f32 	%f66, %f57, %f58, %f66;
$L__BB0_13:
	ld.param.u64 	%rd47, [_Z24MatrixMulOneThreadPerRowPfS_S_i_param_2];
	add.s32 	%r65, %r66, %r2;
	cvta.to.global.u64 	%rd44, %rd47;
	mul.wide.s32 	%rd45, %r65, 4;
	add.s64 	%rd46, %rd44, %rd45;
	st.global.f32 	[%rd46], %f66;
	add.s32 	%r66, %r66, 1;
	setp.ne.s32 	%p12, %r66, %r44;
	@%p12 bra 	$L__BB0_2;
$L__BB0_14:
	ret;

}


// ===== COMPILED SASS (sm_100) =====

	.target	sm_100

	.elftype	@"ET_EXEC"


//--------------------- .note.nv.tkinfo           --------------------------
	.section	.note.nv.tkinfo,"",@"SHT_NOTE"
	.sectionflags	@"SHF_NOTE_NV_TKINFO"
	.tkinfo
        /*0018*/ 	.word	0x00000002
        /*0030*/ 	.string	""
        /*0030*/ 	.string	"ptxas"
        /*0030*/ 	.string	"Cuda compilation tools, release 13.0, V13.0.88"
        /*0030*/ 	.string	"Build cuda_13.0.r13.0/compiler.36424714_0"
        /*0030*/ 	.string	"-arch sm_100 -m 64 "



//--------------------- .note.nv.cuinfo           --------------------------
	.section	.note.nv.cuinfo,"",@"SHT_NOTE"
	.sectionflags	@"SHF_NOTE_NV_CUINFO"
        /*0018*/ 	.short	0x0002
        /*001a*/ 	.short	0x0064
        /*001c*/ 	.short	0x0082
	.zero		2


//--------------------- .nv.info                  --------------------------
	.section	.nv.info,"",@"SHT_CUDA_INFO"
	.align	4


	//----- nvinfo : EIATTR_REGCOUNT
	.align		4
        /*0000*/ 	.byte	0x04, 0x2f
        /*0002*/ 	.short	(.L_1 - .L_0)
	.align		4
.L_0:
        /*0004*/ 	.word	index@(_Z24MatrixMulOneThreadPerRowPfS_S_i)
        /*0008*/ 	.word	0x00000020


	//----- nvinfo : EIATTR_FRAME_SIZE
	.align		4
.L_1:
        /*000c*/ 	.byte	0x04, 0x11
        /*000e*/ 	.short	(.L_3 - .L_2)
	.align		4
.L_2:
        /*0010*/ 	.word	index@(_Z24MatrixMulOneThreadPerRowPfS_S_i)
        /*0014*/ 	.word	0x00000000


	//----- nvinfo : EIATTR_MIN_STACK_SIZE
	.align		4
.L_3:
        /*0018*/ 	.byte	0x04, 0x12
        /*001a*/ 	.short	(.L_5 - .L_4)
	.align		4
.L_4:
        /*001c*/ 	.word	index@(_Z24MatrixMulOneThreadPerRowPfS_S_i)
        /*0020*/ 	.word	0x00000000
.L_5:


//--------------------- .nv.compat                --------------------------
	.section	.nv.compat,"",@"SHT_CUDA_COMPAT_INFO"
	.align	4
        /*0000*/ 	.byte	0x02, 0x09, 0x00, 0x00, 0x02, 0x02, 0x01, 0x00, 0x02, 0x05, 0x05, 0x00, 0x03, 0x07, 0x01, 0x01
        /*0010*/ 	.byte	0x02, 0x03, 0x00, 0x00, 0x02, 0x06, 0x01, 0x00, 0x04, 0x0b, 0x08, 0x00, 0x09, 0x00, 0x00, 0x00
        /*0020*/ 	.byte	0x00, 0x00, 0x00, 0x00


//--------------------- .nv.info._Z24MatrixMulOneThreadPerRowPfS_S_i --------------------------
	.section	.nv.info._Z24MatrixMulOneThreadPerRowPfS_S_i,"",@"SHT_CUDA_INFO"
	.sectionflags	@""
	.align	4


	//----- nvinfo : EIATTR_CUDA_API_VERSION
	.align		4
        /*0000*/ 	.byte	0x04, 0x37
        /*0002*/ 	.short	(.L_7 - .L_6)
.L_6:
        /*0004*/ 	.word	0x00000082


	//----- nvinfo : EIATTR_KPARAM_INFO
	.align		4
.L_7:
        /*0008*/ 	.byte	0x04, 0x17
        /*000a*/ 	.short	(.L_9 - .L_8)
.L_8:
        /*000c*/ 	.word	0x00000000
        /*0010*/ 	.short	0x0003
        /*0012*/ 	.short	0x0018
        /*0014*/ 	.byte	0x00, 0xf0, 0x11, 0x00


	//----- nvinfo : EIATTR_KPARAM_INFO
	.align		4
.L_9:
        /*0018*/ 	.byte	0x04, 0x17
        /*001a*/ 	.short	(.L_11 - .L_10)
.L_10:
        /*001c*/ 	.word	0x00000000
        /*0020*/ 	.short	0x0002
        /*0022*/ 	.short	0x0010
        /*0024*/ 	.byte	0x00, 0xf5, 0x21, 0x00


	//----- nvinfo : EIATTR_KPARAM_INFO
	.align		4
.L_11:
        /*0028*/ 	.byte	0x04, 0x17
        /*002a*/ 	.short	(.L_13 - .L_12)
.L_12:
        /*002c*/ 	.word	0x00000000
        /*0030*/ 	.short	0x0001
        /*0032*/ 	.short	0x0008
        /*0034*/ 	.byte	0x00, 0xf5, 0x21, 0x00


	//----- nvinfo : EIATTR_KPARAM_INFO
	.align		4
.L_13:
        /*0038*/ 	.byte	0x04, 0x17
        /*003a*/ 	.short	(.L_15 - .L_14)
.L_14:
        /*003c*/ 	.word	0x00000000
        /*0040*/ 	.short	0x0000
        /*0042*/ 	.short	0x0000
        /*0044*/ 	.byte	0x00, 0xf5, 0x21, 0x00


	//----- nvinfo : EIATTR_SPARSE_MMA_MASK
	.align		4
.L_15:
        /*0048*/ 	.byte	0x03, 0x50
        /*004a*/ 	.short	0x0000


	//----- nvinfo : EIATTR_MAXREG_COUNT
	.align		4
        /*004c*/ 	.byte	0x03, 0x1b
        /*004e*/ 	.short	0x00ff


	//----- nvinfo : EIATTR_MERCURY_ISA_VERSION
	.align		4
        /*0050*/ 	.byte	0x03, 0x5f
        /*0052*/ 	.short	0x0101


	//----- nvinfo : EIATTR_VRC_CTA_INIT_COUNT
	.align		4
        /*0054*/ 	.byte	0x02, 0x4a
	.zero		1
	.zero		1


	//----- nvinfo : EIATTR_EXIT_INSTR_OFFSETS
	.align		4
        /*0058*/ 	.byte	0x04, 0x1c
        /*005a*/ 	.short	(.L_17 - .L_16)


	//   ....[0]....
.L_16:
        /*005c*/ 	.word	0x00000080


	//   ....[1]....
        /*0060*/ 	.word	0x00000950


	//----- nvinfo : EIATTR_CBANK_PARAM_SIZE
	.align		4
.L_17:
        /*0064*/ 	.byte	0x03, 0x19
        /*0066*/ 	.short	0x001c


	//----- nvinfo : EIATTR_PARAM_CBANK
	.align		4
        /*0068*/ 	.byte	0x04, 0x0a
        /*006a*/ 	.short	(.L_19 - .L_18)
	.align		4
.L_18:
        /*006c*/ 	.word	index@(.nv.constant0._Z24MatrixMulOneThreadPerRowPfS_S_i)
        /*0070*/ 	.short	0x0380
        /*0072*/ 	.short	0x001c


	//----- nvinfo : EIATTR_SW_WAR
	.align		4
.L_19:
        /*0074*/ 	.byte	0x04, 0x36
        /*0076*/ 	.short	(.L_21 - .L_20)
.L_20:
        /*0078*/ 	.word	0x00000008
.L_21:


//--------------------- .nv.callgraph             --------------------------
	.section	.nv.callgraph,"",@"SHT_CUDA_CALLGRAPH"
	.align	4
	.sectionentsize	8
	.align		4
        /*0000*/ 	.word	0x00000000
	.align		4
        /*0004*/ 	.word	0xffffffff
	.align		4
        /*0008*/ 	.word	0x00000000
	.align		4
        /*000c*/ 	.word	0xfffffffe
	.align		4
        /*0010*/ 	.word	0x00000000
	.align		4
        /*0014*/ 	.word	0xfffffffd
	.align		4
        /*0018*/ 	.word	0x00000000
	.align		4
        /*001c*/ 	.word	0xfffffffc


//--------------------- .text._Z24MatrixMulOneThreadPerRowPfS_S_i --------------------------
	.section	.text._Z24MatrixMulOneThreadPerRowPfS_S_i,"ax",@progbits
	.align	128
        .global         _Z24MatrixMulOneThreadPerRowPfS_S_i
        .type           _Z24MatrixMulOneThreadPerRowPfS_S_i,@function
        .size           _Z24MatrixMulOneThreadPerRowPfS_S_i,(.L_x_6 - _Z24MatrixMulOneThreadPerRowPfS_S_i)
        .other          _Z24MatrixMulOneThreadPerRowPfS_S_i,@"STO_CUDA_ENTRY STV_DEFAULT"
_Z24MatrixMulOneThreadPerRowPfS_S_i:
.text._Z24MatrixMulOneThreadPerRowPfS_S_i:
[----:B------:R-:W-:Y:S01]  /*0000*/  LDC R1, c[0x0][0x37c] ;  /* 0x0000df00ff017b82 */ /* 0x000fe20000000800 */
[----:B------:R-:W0:Y:S07]  /*0010*/  S2R R3, SR_TID.X ;  /* 0x0000000000037919 */ /* 0x000e2e0000002100 */
[----:B------:R-:W0:Y:S08]  /*0020*/  S2UR UR4, SR_CTAID.X ;  /* 0x00000000000479c3 */ /* 0x000e300000002500 */
[----:B------:R-:W0:Y:S08]  /*0030*/  LDC R2, c[0x0][0x360] ;  /* 0x0000d800ff027b82 */ /* 0x000e300000000800 */
[----:B------:R-:W1:Y:S01]  /*0040*/  LDC R5, c[0x0][0x398] ;  /* 0x0000e600ff057b82 */ /* 0x000e620000000800 */
[----:B0-----:R-:W-:Y:S01]  /*0050*/  IMAD R2, R2, UR4, R3 ;  /* 0x0000000402027c24 */ /* 0x001fe2000f8e0203 */
[----:B-1----:R-:W-:-:S04]  /*0060*/  ISETP.GE.AND P0, PT, R5, 0x1, PT ;  /* 0x000000010500780c */ /* 0x002fc80003f06270 */
[----:B------:R-:W-:-:S13]  /*0070*/  ISETP.GE.OR P0, PT, R2, R5, !P0 ;  /* 0x000000050200720c */ /* 0x000fda0004706670 */
[----:B------:R-:W-:Y:S05]  /*0080*/  @P0 EXIT ;  /* 0x000000000000094d */ /* 0x000fea0003800000 */
[C---:B------:R-:W-:Y:S01]  /*0090*/  IADD3 R0, PT, PT, R5.reuse, -0x1, RZ ;  /* 0xffffffff05007810 */ /* 0x040fe20007ffe0ff */
[----:B------:R-:W-:Y:S01]  /*00a0*/  IMAD R2, R2, R5, RZ ;  /* 0x0000000502027224 */ /* 0x000fe200078e02ff */
[C---:B------:R-:W-:Y:S01]  /*00b0*/  LOP3.LUT R3, R5.reuse, 0x7, RZ, 0xc0, !PT ;  /* 0x0000000705037812 */ /* 0x040fe200078ec0ff */
[----:B------:R-:W0:Y:S01]  /*00c0*/  LDCU.64 UR4, c[0x0][0x358] ;  /* 0x00006b00ff0477ac */ /* 0x000e220008000a00 */
[----:B------:R-:W-:Y:S02]  /*00d0*/  ISETP.GE.U32.AND P0, PT, R0, 0x7, PT ;  /* 0x000000070000780c */ /* 0x000fe40003f06070 */
[----:B------:R-:W-:Y:S01]  /*00e0*/  LOP3.LUT R0, R5, 0x7ffffff8, RZ, 0xc0, !PT ;  /* 0x7ffffff805007812 */ /* 0x000fe200078ec0ff */
[----:B------:R-:W-:-:S03]  /*00f0*/  HFMA2 R5, -RZ, RZ, 0, 0 ;  /* 0x00000000ff057431 */ /* 0x000fc600000001ff */
[----:B------:R-:W-:-:S07]  /*0100*/  IADD3 R4, PT, PT, -R0, RZ, RZ ;  /* 0x000000ff00047210 */ /* 0x000fce0007ffe1ff */
.L_x_4:
[----:B-1----:R-:W-:Y:S02]  /*0110*/  MOV R16, RZ ;  /* 0x000000ff00107202 */ /* 0x002fe40000000f00 */
[----:B------:R-:W-:Y:S01]  /*0120*/  MOV R6, RZ ;  /* 0x000000ff00067202 */ /* 0x000fe20000000f00 */
[----:B------:R-:W-:Y:S06]  /*0130*/  @!P0 BRA `(.L_x_0) ;  /* 0x0000000000f08947 */ /* 0x000fec0003800000 */
[----:B------:R-:W1:Y:S01]  /*0140*/  LDC R8, c[0x0][0x398] ;  /* 0x0000e600ff087b82 */ /* 0x000e620000000800 */
[----:B------:R-:W-:Y:S02]  /*0150*/  MOV R16, RZ ;  /* 0x000000ff00107202 */ /* 0x000fe40000000f00 */
[----:B------:R-:W-:Y:S02]  /*0160*/  MOV R9, R2 ;  /* 0x0000000200097202 */ /* 0x000fe40000000f00 */
[-C--:B------:R-:W-:Y:S02]  /*0170*/  MOV R7, R5.reuse ;  /* 0x0000000500077202 */ /* 0x080fe40000000f00 */
[----:B------:R-:W-:Y:S02]  /*0180*/  MOV R10, R4 ;  /* 0x00000004000a7202 */ /* 0x000fe40000000f00 */
[----:B-1----:R-:W-:Y:S01]  /*0190*/  IADD3 R11, PT, PT, R5, R8, RZ ;  /* 0x00000008050b7210 */ /* 0x002fe20007ffe0ff */
[C-C-:B------:R-:W-:Y:S01]  /*01a0*/  IMAD R25, R8.reuse, 0x3, R5.reuse ;  /* 0x0000000308197824 */ /* 0x140fe200078e0205 */
[CC--:B------:R-:W-:Y:S01]  /*01b0*/  LEA R6, R8.reuse, R5.reuse, 0x1 ;  /* 0x0000000508067211 */ /* 0x0c0fe200078e08ff */
[C-C-:B------:R-:W-:Y:S01]  /*01c0*/  IMAD R29, R8.reuse, 0x5, R5.reuse ;  /* 0x00000005081d7824 */ /* 0x140fe200078e0205 */
[C---:B------:R-:W-:Y:S01]  /*01d0*/  LEA R27, R8.reuse, R5, 0x2 ;  /* 0x00000005081b7211 */ /* 0x040fe200078e10ff */
[----:B------:R-:W-:-:S02]  /*01e0*/  IMAD R24, R8, 0x6, R5 ;  /* 0x0000000608187824 */ /* 0x000fc400078e0205 */
[----:B------:R-:W-:-:S07]  /*01f0*/  IMAD R26, R8, 0x7, R5 ;  /* 0x00000007081a7824 */ /* 0x000fce00078e0205 */
.L_x_1:
[----:B------:R-:W1:Y:S08]  /*0200*/  LDC.64 R14, c[0x0][0x388] ;  /* 0x0000e200ff0e7b82 */ /* 0x000e700000000a00 */
[----:B------:R-:W2:Y:S01]  /*0210*/  LDC.64 R12, c[0x0][0x380] ;  /* 0x0000e000ff0c7b82 */ /* 0x000ea20000000a00 */
[----:B-1----:R-:W-:-:S06]  /*0220*/  IMAD.WIDE.U32 R18, R7, 0x4, R14 ;  /* 0x0000000407127825 */ /* 0x002fcc00078e000e */
[----:B0-----:R-:W3:Y:S01]  /*0230*/  LDG.E R18, desc[UR4][R18.64] ;  /* 0x0000000412127981 */ /* 0x001ee2000c1e1900 */
[----:B--2---:R-:W-:-:S05]  /*0240*/  IMAD.WIDE R12, R9, 0x4, R12 ;  /* 0x00000004090c7825 */ /* 0x004fca00078e020c */
[----:B------:R-:W3:Y:S01]  /*0250*/  LDG.E R17, desc[UR4][R12.64] ;  /* 0x000000040c117981 */ /* 0x000ee2000c1e1900 */
[----:B------:R-:W-:-:S03]  /*0260*/  IMAD.WIDE.U32 R22, R11, 0x4, R14 ;  /* 0x000000040b167825 */ /* 0x000fc600078e000e */
[----:B------:R-:W2:Y:S01]  /*0270*/  LDG.E R19, desc[UR4][R12.64+0x8] ;  /* 0x000008040c137981 */ /* 0x000ea2000c1e1900 */
[----:B------:R-:W-:-:S03]  /*0280*/  IMAD.WIDE.U32 R20, R6, 0x4, R14 ;  /* 0x0000000406147825 */ /* 0x000fc600078e000e */
[----:B------:R-:W4:Y:S04]  /*0290*/  LDG.E R22, desc[UR4][R22.64] ;  /* 0x0000000416167981 */ /* 0x000f28000c1e1900 */
[----:B------:R-:W2:Y:S04]  /*02a0*/  LDG.E R20, desc[UR4][R20.64] ;  /* 0x0000000414147981 */ /* 0x000ea8000c1e1900 */
[----:B------:R-:W5:Y:S01]  /*02b0*/  LDG.E R23, desc[UR4][R12.64+0x10] ;  /* 0x000010040c177981 */ /* 0x000f62000c1e1900 */
[----:B---3--:R-:W-:-:S03]  /*02c0*/  FFMA R17, R17, R18, R16 ;  /* 0x0000001211117223 */ /* 0x008fc60000000010 */
[----:B------:R-:W4:Y:S02]  /*02d0*/  LDG.E R16, desc[UR4][R12.64+0x4] ;  /* 0x000004040c107981 */ /* 0x000f24000c1e1900 */
[----:B----4-:R-:W-:Y:S01]  /*02e0*/  FFMA R28, R16, R22, R17 ;  /* 0x00000016101c7223 */ /* 0x010fe20000000011 */
[----:B------:R-:W-:-:S04]  /*02f0*/  IMAD.WIDE.U32 R16, R25, 0x4, R14 ;  /* 0x0000000419107825 */ /* 0x000fc800078e000e */
[----:B--2---:R-:W-:Y:S01]  /*0300*/  FFMA R28, R19, R20, R28 ;  /* 0x00000014131c7223 */ /* 0x004fe2000000001c */
[--C-:B------:R-:W-:Y:S01]  /*0310*/  IMAD.WIDE.U32 R18, R27, 0x4, R14.reuse ;  /* 0x000000041b127825 */ /* 0x100fe200078e000e */
[----:B------:R-:W2:Y:S05]  /*0320*/  LDG.E R16, desc[UR4][R16.64] ;  /* 0x0000000410107981 */ /* 0x000eaa000c1e1900 */
[----:B------:R-:W5:Y:S04]  /*0330*/  LDG.E R18, desc[UR4][R18.64] ;  /* 0x0000000412127981 */ /* 0x000f68000c1e1900 */
[----:B------:R-:W2:Y:S01]  /*0340*/  LDG.E R17, desc[UR4][R12.64+0xc] ;  /* 0x00000c040c117981 */ /* 0x000ea2000c1e1900 */
[----:B------:R-:W-:-:S03]  /*0350*/  IMAD.WIDE.U32 R20, R29, 0x4, R14 ;  /* 0x000000041d147825 */ /* 0x000fc600078e000e */
[----:B------:R-:W3:Y:S04]  /*0360*/  LDG.E R19, desc[UR4][R12.64+0x1c] ;  /* 0x00001c040c137981 */ /* 0x000ee8000c1e1900 */
[----:B------:R-:W4:Y:S01]  /*0370*/  LDG.E R20, desc[UR4][R20.64] ;  /* 0x0000000414147981 */ /* 0x000f22000c1e1900 */
[----:B--2---:R-:W-:-:S03]  /*0380*/  FFMA R28, R17, R16, R28 ;  /* 0x00000010111c7223 */ /* 0x004fc6000000001c */
[----:B------:R-:W4:Y:S01]  /*0390*/  LDG.E R17, desc[UR4][R12.64+0x14] ;  /* 0x000014040c117981 */ /* 0x000f22000c1e1900 */
[----:B-----5:R-:W-:Y:S01]  /*03a0*/  FFMA R28, R23, R18, R28 ;  /* 0x00000012171c7223 */ /* 0x020fe2000000001c */
[--C-:B------:R-:W-:Y:S02]  /*03b0*/  IMAD.WIDE.U32 R22, R24, 0x4, R14.reuse ;  /* 0x0000000418167825 */ /* 0x100fe400078e000e */
[----:B------:R-:W2:Y:S02]  /*03c0*/  LDG.E R16, desc[UR4][R12.64+0x18] ;  /* 0x000018040c107981 */ /* 0x000ea4000c1e1900 */
[----:B------:R-:W-:Y:S02]  /*03d0*/  IMAD.WIDE.U32 R14, R26, 0x4, R14 ;  /* 0x000000041a0e7825 */ /* 0x000fe400078e000e */
[----:B------:R-:W2:Y:S04]  /*03e0*/  LDG.E R22, desc[UR4][R22.64] ;  /* 0x0000000416167981 */ /* 0x000ea8000c1e1900 */
[----:B------:R-:W3:Y:S01]  /*03f0*/  LDG.E R14, desc[UR4][R14.64] ;  /* 0x000000040e0e7981 */ /* 0x000ee2000c1e1900 */
[----:B------:R-:W-:-:S04]  /*0400*/  IADD3 R10, PT, PT, R10, 0x8, RZ ;  /* 0x000000080a0a7810 */ /* 0x000fc80007ffe0ff */
[----:B------:R-:W-:Y:S01]  /*0410*/  ISETP.NE.AND P1, PT, R10, RZ, PT ;  /* 0x000000ff0a00720c */ /* 0x000fe20003f25270 */
[C---:B------:R-:W-:Y:S01]  /*0420*/  IMAD R27, R8.reuse, 0x8, R27 ;  /* 0x00000008081b7824 */ /* 0x040fe200078e021b */
[C---:B------:R-:W-:Y:S02]  /*0430*/  LEA R11, R8.reuse, R11, 0x3 ;  /* 0x0000000b080b7211 */ /* 0x040fe400078e18ff */
[C---:B------:R-:W-:Y:S02]  /*0440*/  LEA R6, R8.reuse, R6, 0x3 ;  /* 0x0000000608067211 */ /* 0x040fe400078e18ff */
[C---:B------:R-:W-:Y:S02]  /*0450*/  LEA R25, R8.reuse, R25, 0x3 ;  /* 0x0000001908197211 */ /* 0x040fe400078e18ff */
[C---:B------:R-:W-:Y:S02]  /*0460*/  LEA R29, R8.reuse, R29, 0x3 ;  /* 0x0000001d081d7211 */ /* 0x040fe400078e18ff */
[----:B------:R-:W-:-:S02]  /*0470*/  LEA R24, R8, R24, 0x3 ;  /* 0x0000001808187211 */ /* 0x000fc400078e18ff */
[C---:B------:R-:W-:Y:S02]  /*0480*/  LEA R26, R8.reuse, R26, 0x3 ;  /* 0x0000001a081a7211 */ /* 0x040fe400078e18ff */
[----:B------:R-:W-:Y:S02]  /*0490*/  LEA R7, R8, R7, 0x3 ;  /* 0x0000000708077211 */ /* 0x000fe400078e18ff */
[----:B------:R-:W-:Y:S01]  /*04a0*/  IADD3 R9, PT, PT, R9, 0x8, RZ ;  /* 0x0000000809097810 */ /* 0x000fe20007ffe0ff */
[----:B----4-:R-:W-:-:S04]  /*04b0*/  FFMA R17, R17, R20, R28 ;  /* 0x0000001411117223 */ /* 0x010fc8000000001c */
[----:B--2---:R-:W-:-:S04]  /*04c0*/  FFMA R16, R16, R22, R17 ;  /* 0x0000001610107223 */ /* 0x004fc80000000011 */
[----:B---3--:R-:W-:Y:S01]  /*04d0*/  FFMA R16, R19, R14, R16 ;  /* 0x0000000e13107223 */ /* 0x008fe20000000010 */
[----:B------:R-:W-:Y:S06]  /*04e0*/  @P1 BRA `(.L_x_1) ;  /* 0xfffffffc00441947 */ /* 0x000fec000383ffff */
[----:B------:R-:W-:-:S07]  /*04f0*/  MOV R6, R0 ;  /* 0x0000000000067202 */ /* 0x000fce0000000f00 */
.L_x_0:
[----:B------:R-:W-:-:S13]  /*0500*/  ISETP.NE.AND P1, PT, R3, RZ, PT ;  /* 0x000000ff0300720c */ /* 0x000fda0003f25270 */
[----:B------:R-:W-:Y:S05]  /*0510*/  @!P1 BRA `(.L_x_2) ;  /* 0x0000000000ec9947 */ /* 0x000fea0003800000 */
[----:B------:R-:W1:Y:S01]  /*0520*/  LDC R7, c[0x0][0x398] ;  /* 0x0000e600ff077b82 */ /* 0x000e620000000800 */
[----:B------:R-:W-:-:S04]  /*0530*/  IADD3 R8, PT, PT, R3, -0x1, RZ ;  /* 0xffffffff03087810 */ /* 0x000fc80007ffe0ff */
[----:B------:R-:W-:Y:S02]  /*0540*/  ISETP.GE.U32.AND P1, PT, R8, 0x3, PT ;  /* 0x000000030800780c */ /* 0x000fe40003f26070 */
[----:B-1----:R-:W-:-:S11]  /*0550*/  LOP3.LUT P2, R20, R7, 0x3, RZ, 0xc0, !PT ;  /* 0x0000000307147812 */ /* 0x002fd6000784c0ff */
[----:B------:R-:W-:Y:S05]  /*0560*/  @!P1 BRA `(.L_x_3) ;  /* 0x0000000000689947 */ /* 0x000fea0003800000 */
[----:B------:R-:W1:Y:S01]  /*0570*/  LDC R22, c[0x0][0x398] ;  /* 0x0000e600ff167b82 */ /* 0x000e620000000800 */
[----:B------:R-:W-:-:S07]  /*0580*/  IADD3 R13, PT, PT, R2, R6, RZ ;  /* 0x00000006020d7210 */ /* 0x000fce0007ffe0ff */
[----:B------:R-:W2:Y:S08]  /*0590*/  LDC.64 R10, c[0x0][0x388] ;  /* 0x0000e200ff0a7b82 */ /* 0x000eb00000000a00 */
[----:B------:R-:W3:Y:S01]  /*05a0*/  LDC.64 R8, c[0x0][0x380] ;  /* 0x0000e000ff087b82 */ /* 0x000ee20000000a00 */
[----:B-1----:R-:W-:-:S04]  /*05b0*/  IMAD R19, R6, R22, R5 ;  /* 0x0000001606137224 */ /* 0x002fc800078e0205 */
[C---:B------:R-:W-:Y:S02]  /*05c0*/  IMAD.IADD R15, R19.reuse, 0x1, R22 ;  /* 0x00000001130f7824 */ /* 0x040fe400078e0216 */
[----:B--2---:R-:W-:-:S03]  /*05d0*/  IMAD.WIDE.U32 R18, R19, 0x4, R10 ;  /* 0x0000000413127825 */ /* 0x004fc600078e000a */
[----:B------:R-:W-:-:S03]  /*05e0*/  IADD3 R21, PT, PT, R15, R22, RZ ;  /* 0x000000160f157210 */ /* 0x000fc60007ffe0ff */
[----:B0-----:R-:W2:Y:S01]  /*05f0*/  LDG.E R19, desc[UR4][R18.64] ;  /* 0x0000000412137981 */ /* 0x001ea2000c1e1900 */
[----:B---3--:R-:W-:-:S04]  /*0600*/  IMAD.WIDE R8, R13, 0x4, R8 ;  /* 0x000000040d087825 */ /* 0x008fc800078e0208 */
[--C-:B------:R-:W-:Y:S01]  /*0610*/  IMAD.WIDE.U32 R12, R15, 0x4, R10.reuse ;  /* 0x000000040f0c7825 */ /* 0x100fe200078e000a */
[----:B------:R-:W2:Y:S03]  /*0620*/  LDG.E R17, desc[UR4][R8.64] ;  /* 0x0000000408117981 */ /* 0x000ea6000c1e1900 */
[C-C-:B------:R-:W-:Y:S01]  /*0630*/  IMAD.WIDE.U32 R14, R21.reuse, 0x4, R10.reuse ;  /* 0x00000004150e7825 */ /* 0x140fe200078e000a */
[----:B------:R-:W-:Y:S01]  /*0640*/  IADD3 R21, PT, PT, R21, R22, RZ ;  /* 0x0000001615157210 */ /* 0x000fe20007ffe0ff */
[----:B------:R-:W3:Y:S04]  /*0650*/  LDG.E R12, desc[UR4][R12.64] ;  /* 0x000000040c0c7981 */ /* 0x000ee8000c1e1900 */
[----:B------:R-:W3:Y:S01]  /*0660*/  LDG.E R22, desc[UR4][R8.64+0x4] ;  /* 0x0000040408167981 */ /* 0x000ee2000c1e1900 */
[----:B------:R-:W-:-:S03]  /*0670*/  IMAD.WIDE.U32 R10, R21, 0x4, R10 ;  /* 0x00000004150a7825 */ /* 0x000fc600078e000a */
[----:B------:R-:W4:Y:S04]  /*0680*/  LDG.E R14, desc[UR4][R14.64] ;  /* 0x000000040e0e7981 */ /* 0x000f28000c1e1900 */
[----:B------:R-:W4:Y:S04]  /*0690*/  LDG.E R24, desc[UR4][R8.64+0x8] ;  /* 0x0000080408187981 */ /* 0x000f28000c1e1900 */
[----:B------:R-:W5:Y:S04]  /*06a0*/  LDG.E R26, desc[UR4][R8.64+0xc] ;  /* 0x00000c04081a7981 */ /* 0x000f68000c1e1900 */
[----:B------:R-:W5:Y:S01]  /*06b0*/  LDG.E R10, desc[UR4][R10.64] ;  /* 0x000000040a0a7981 */ /* 0x000f62000c1e1900 */
[----:B------:R-:W-:Y:S01]  /*06c0*/  IADD3 R6, PT, PT, R6, 0x4, RZ ;  /* 0x0000000406067810 */ /* 0x000fe20007ffe0ff */
[----:B--2---:R-:W-:-:S04]  /*06d0*/  FFMA R17, R17, R19, R16 ;  /* 0x0000001311117223 */ /* 0x004fc80000000010 */
[----:B---3--:R-:W-:-:S04]  /*06e0*/  FFMA R17, R22, R12, R17 ;  /* 0x0000000c16117223 */ /* 0x008fc80000000011 */
[----:B----4-:R-:W-:-:S04]  /*06f0*/  FFMA R17, R24, R14, R17 ;  /* 0x0000000e18117223 */ /* 0x010fc80000000011 */
[----:B-----5:R-:W-:-:S07]  /*0700*/  FFMA R16, R26, R10, R17 ;  /* 0x0000000a1a107223 */ /* 0x020fce0000000011 */
.L_x_3:
[----:B------:R-:W-:Y:S05]  /*0710*/  @!P2 BRA `(.L_x_2) ;  /* 0x00000000006ca947 */ /* 0x000fea0003800000 */
[----:B------:R-:W1:Y:S01]  /*0720*/  LDC.64 R18, c[0x0][0x388] ;  /* 0x0000e200ff127b82 */ /* 0x000e620000000a00 */
[----:B------:R-:W-:Y:S02]  /*0730*/  ISETP.NE.AND P1, PT, R20, 0x1, PT ;  /* 0x000000011400780c */ /* 0x000fe40003f25270 */
[----:B------:R-:W-:-:S04]  /*0740*/  LOP3.LUT R12, R7, 0x1, RZ, 0xc0, !PT ;  /* 0x00000001070c7812 */ /* 0x000fc800078ec0ff */
[----:B------:R-:W-:Y:S01]  /*0750*/  ISETP.NE.U32.AND P2, PT, R12, 0x1, PT ;  /* 0x000000010c00780c */ /* 0x000fe20003f45070 */
[----:B------:R-:W2:Y:S06]  /*0760*/  LDC.64 R14, c[0x0][0x380] ;  /* 0x0000e000ff0e7b82 */ /* 0x000eac0000000a00 */
[----:B------:R-:W-:Y:S01]  /*0770*/  @P1 IMAD R12, R6, R7, R5 ;  /* 0x00000007060c1224 */ /* 0x000fe200078e0205 */
[----:B------:R-:W-:Y:S01]  /*0780*/  @P1 IADD3 R17, PT, PT, R2, R6, RZ ;  /* 0x0000000602111210 */ /* 0x000fe20007ffe0ff */
[----:B------:R-:W3:Y:S01]  /*0790*/  LDC.64 R8, c[0x0][0x380] ;  /* 0x0000e000ff087b82 */ /* 0x000ee20000000a00 */
[----:B------:R-:W-:-:S02]  /*07a0*/  @P1 IADD3 R6, PT, PT, R6, 0x2, RZ ;  /* 0x0000000206061810 */ /* 0x000fc40007ffe0ff */
[----:B------:R-:W-:-:S03]  /*07b0*/  @P1 IADD3 R21, PT, PT, R12, R7, RZ ;  /* 0x000000070c151210 */ /* 0x000fc60007ffe0ff */
[----:B------:R-:W-:Y:S02]  /*07c0*/  @!P2 IMAD R7, R6, R7, R5 ;  /* 0x000000070607a224 */ /* 0x000fe400078e0205 */
[----:B------:R-:W4:Y:S01]  /*07d0*/  LDC.64 R10, c[0x0][0x388] ;  /* 0x0000e200ff0a7b82 */ /* 0x000f220000000a00 */
[----:B-1----:R-:W-:-:S04]  /*07e0*/  @P1 IMAD.WIDE.U32 R12, R12, 0x4, R18 ;  /* 0x000000040c0c1825 */ /* 0x002fc800078e0012 */
[----:B------:R-:W-:Y:S02]  /*07f0*/  @P1 IMAD.WIDE.U32 R18, R21, 0x4, R18 ;  /* 0x0000000415121825 */ /* 0x000fe400078e0012 */
[----:B0-----:R-:W5:Y:S02]  /*0800*/  @P1 LDG.E R12, desc[UR4][R12.64] ;  /* 0x000000040c0c1981 */ /* 0x001f64000c1e1900 */
[----:B--2---:R-:W-:Y:S01]  /*0810*/  @P1 IMAD.WIDE R14, R17, 0x4, R14 ;  /* 0x00000004110e1825 */ /* 0x004fe200078e020e */
[----:B------:R-:W-:Y:S01]  /*0820*/  @!P2 IADD3 R17, PT, PT, R2, R6, RZ ;  /* 0x000000060211a210 */ /* 0x000fe20007ffe0ff */
[----:B------:R-:W2:Y:S04]  /*0830*/  @P1 LDG.E R18, desc[UR4][R18.64] ;  /* 0x0000000412121981 */ /* 0x000ea8000c1e1900 */
[----:B------:R-:W5:Y:S01]  /*0840*/  @P1 LDG.E R21, desc[UR4][R14.64] ;  /* 0x000000040e151981 */ /* 0x000f62000c1e1900 */
[----:B---3--:R-:W-:-:S03]  /*0850*/  @!P2 IMAD.WIDE R8, R17, 0x4, R8 ;  /* 0x000000041108a825 */ /* 0x008fc600078e0208 */
[----:B------:R-:W2:Y:S04]  /*0860*/  @P1 LDG.E R6, desc[UR4][R14.64+0x4] ;  /* 0x000004040e061981 */ /* 0x000ea8000c1e1900 */
[----:B------:R-:W3:Y:S01]  /*0870*/  @!P2 LDG.E R9, desc[UR4][R8.64] ;  /* 0x000000040809a981 */ /* 0x000ee2000c1e1900 */
[----:B----4-:R-:W-:-:S06]  /*0880*/  @!P2 IMAD.WIDE.U32 R10, R7, 0x4, R10 ;  /* 0x00000004070aa825 */ /* 0x010fcc00078e000a */
[----:B------:R-:W3:Y:S01]  /*0890*/  @!P2 LDG.E R10, desc[UR4][R10.64] ;  /* 0x000000040a0aa981 */ /* 0x000ee2000c1e1900 */
[----:B-----5:R-:W-:-:S04]  /*08a0*/  @P1 FFMA R21, R21, R12, R16 ;  /* 0x0000000c15151223 */ /* 0x020fc80000000010 */
[----:B--2---:R-:W-:-:S04]  /*08b0*/  @P1 FFMA R16, R6, R18, R21 ;  /* 0x0000001206101223 */ /* 0x004fc80000000015 */
[----:B---3--:R-:W-:-:S07]  /*08c0*/  @!P2 FFMA R16, R9, R10, R16 ;  /* 0x0000000a0910a223 */ /* 0x008fce0000000010 */
.L_x_2:
[----:B------:R-:W1:Y:S01]  /*08d0*/  LDCU UR6, c[0x0][0x398] ;  /* 0x00007300ff0677ac */ /* 0x000e620008000800 */
[----:B------:R-:W2:Y:S01]  /*08e0*/  LDC.64 R6, c[0x0][0x390] ;  /* 0x0000e400ff067b82 */ /* 0x000ea20000000a00 */
[----:B------:R-:W-:Y:S02]  /*08f0*/  IADD3 R9, PT, PT, R2, R5, RZ ;  /* 0x0000000502097210 */ /* 0x000fe40007ffe0ff */
[----:B------:R-:W-:-:S04]  /*0900*/  IADD3 R5, PT, PT, R5, 0x1, RZ ;  /* 0x0000000105057810 */ /* 0x000fc80007ffe0ff */
[----:B-1----:R-:W-:Y:S01]  /*0910*/  ISETP.NE.AND P1, PT, R5, UR6, PT ;  /* 0x0000000605007c0c */ /* 0x002fe2000bf25270 */
[----:B--2---:R-:W-:-:S05]  /*0920*/  IMAD.WIDE R6, R9, 0x4, R6 ;  /* 0x0000000409067825 */ /* 0x004fca00078e0206 */
[----:B0-----:R1:W-:Y:S07]  /*0930*/  STG.E desc[UR4][R6.64], R16 ;  /* 0x0000001006007986 */ /* 0x0013ee000c101904 */
[----:B------:R-:W-:Y:S05]  /*0940*/  @P1 BRA `(.L_x_4) ;  /* 0xfffffff400f01947 */ /* 0x000fea000383ffff */
[----:B------:R-:W-:Y:S05]  /*0950*/  EXIT ;  /* 0x000000000000794d */ /* 0x000fea0003800000 */
.L_x_5:
[----:B------:R-:W-:-:S00]  /*0960*/  BRA `(.L_x_5) ;  /* 0xfffffffc00fc7947 */ /* 0x000fc0000383ffff */
[----:B------:R-:W-:-:S00]  /*0970*/  NOP ;  /* 0x0000000000007918 */ /* 0x000fc00000000000 */
        /* <DEDUP_REMOVED lines=8> */
.L_x_6:


//--------------------- .nv.shared.reserved.0     --------------------------
	.section	.nv.shared.reserved.0,"aw",@nobits
	.weak		__nv_reservedSMEM_offset_0_alias
	.size		__nv_reservedSMEM_offset_0_alias, 0, 64
	.other		__nv_reservedSMEM_offset_0_alias,@"STO_CUDA_RESERVED_SHARED STV_DEFAULT"
__nv_reservedSMEM_offset_0_alias:
	.zero		0
	.zero		64


//--------------------- .nv.constant0._Z24MatrixMulOneThreadPerRowPfS_S_i --------------------------
	.section	.nv.constant0._Z24MatrixMulOneThreadPerRowPfS_S_i,"a",@progbits
	.sectionflags	@""
	.align	4
.nv.constant0._Z24MatrixMulOneThreadPerRowPfS_S_i:
	.zero		924


//--------------------- SYMBOLS --------------------------

	.type		.nv.reservedSmem.offset0,@object
	.size		.nv.reservedSmem.offset0,0x4
